	.headerflags	@"EF_CUDA_TEXMODE_UNIFIED EF_CUDA_64BIT_ADDRESS EF_CUDA_ACCELERATORS EF_CUDA_SM90 EF_CUDA_VIRTUAL_SM(EF_CUDA_SM90)"
	.elftype	@"ET_EXEC"


//--------------------- .nv.info                  --------------------------
	.section	.nv.info,"",@"SHT_CUDA_INFO"
	.align	4


	//----- nvinfo : EIATTR_REGCOUNT
	.align		4
        /*0000*/ 	.byte	0x04, 0x2f
        /*0002*/ 	.short	(.L_1 - .L_0)
	.align		4
.L_0:
        /*0004*/ 	.word	index@(triton_poi_fused__unsafe_index_add_mul_sub_4)
        /*0008*/ 	.word	0x0000000e


	//----- nvinfo : EIATTR_MIN_STACK_SIZE
	.align		4
.L_1:
        /*000c*/ 	.byte	0x04, 0x12
        /*000e*/ 	.short	(.L_3 - .L_2)
	.align		4
.L_2:
        /*0010*/ 	.word	index@(triton_poi_fused__unsafe_index_add_mul_sub_4)
        /*0014*/ 	.word	0x00000000


	//----- nvinfo : EIATTR_FRAME_SIZE
	.align		4
.L_3:
        /*0018*/ 	.byte	0x04, 0x11
        /*001a*/ 	.short	(.L_5 - .L_4)
	.align		4
.L_4:
        /*001c*/ 	.word	index@(triton_poi_fused__unsafe_index_add_mul_sub_4)
        /*0020*/ 	.word	0x00000000


	//----- nvinfo : EIATTR_MIN_STACK_SIZE
	.align		4
.L_5:
        /*0024*/ 	.byte	0x04, 0x12
        /*0026*/ 	.short	(.L_7 - .L_6)
	.align		4
.L_6:
        /*0028*/ 	.word	index@(triton_poi_fused__unsafe_index_add_mul_sub_4)
        /*002c*/ 	.word	0x00000000
.L_7:


//--------------------- .nv.info.triton_poi_fused__unsafe_index_add_mul_sub_4 --------------------------
	.section	.nv.info.triton_poi_fused__unsafe_index_add_mul_sub_4,"",@"SHT_CUDA_INFO"
	.sectionflags	@""
	.align	4


	//----- nvinfo : EIATTR_CUDA_API_VERSION
	.align		4
        /*0000*/ 	.byte	0x04, 0x37
        /*0002*/ 	.short	(.L_9 - .L_8)
.L_8:
        /*0004*/ 	.word	0x0000007c


	//----- nvinfo : EIATTR_KPARAM_INFO
	.align		4
.L_9:
        /*0008*/ 	.byte	0x04, 0x17
        /*000a*/ 	.short	(.L_11 - .L_10)
.L_10:
        /*000c*/ 	.word	0x00000000
        /*0010*/ 	.short	0x0006
        /*0012*/ 	.short	0x0030
        /*0014*/ 	.byte	0x00, 0xf0, 0x11, 0x00


	//----- nvinfo : EIATTR_KPARAM_INFO
	.align		4
.L_11:
        /*0018*/ 	.byte	0x04, 0x17
        /*001a*/ 	.short	(.L_13 - .L_12)
.L_12:
        /*001c*/ 	.word	0x00000000
        /*0020*/ 	.short	0x0005
        /*0022*/ 	.short	0x0028
        /*0024*/ 	.byte	0x00, 0xf4, 0x21, 0x00


	//----- nvinfo : EIATTR_KPARAM_INFO
	.align		4
.L_13:
        /*0028*/ 	.byte	0x04, 0x17
        /*002a*/ 	.short	(.L_15 - .L_14)
.L_14:
        /*002c*/ 	.word	0x00000000
        /*0030*/ 	.short	0x0004
        /*0032*/ 	.short	0x0020
        /*0034*/ 	.byte	0x00, 0xf4, 0x21, 0x00


	//----- nvinfo : EIATTR_KPARAM_INFO
	.align		4
.L_15:
        /*0038*/ 	.byte	0x04, 0x17
        /*003a*/ 	.short	(.L_17 - .L_16)
.L_16:
        /*003c*/ 	.word	0x00000000
        /*0040*/ 	.short	0x0003
        /*0042*/ 	.short	0x0018
        /*0044*/ 	.byte	0x00, 0xf4, 0x21, 0x00


	//----- nvinfo : EIATTR_KPARAM_INFO
	.align		4
.L_17:
        /*0048*/ 	.byte	0x04, 0x17
        /*004a*/ 	.short	(.L_19 - .L_18)
.L_18:
        /*004c*/ 	.word	0x00000000
        /*0050*/ 	.short	0x0002
        /*0052*/ 	.short	0x0010
        /*0054*/ 	.byte	0x00, 0xf4, 0x21, 0x00


	//----- nvinfo : EIATTR_KPARAM_INFO
	.align		4
.L_19:
        /*0058*/ 	.byte	0x04, 0x17
        /*005a*/ 	.short	(.L_21 - .L_20)
.L_20:
        /*005c*/ 	.word	0x00000000
        /*0060*/ 	.short	0x0001
        /*0062*/ 	.short	0x0008
        /*0064*/ 	.byte	0x00, 0xf4, 0x21, 0x00


	//----- nvinfo : EIATTR_KPARAM_INFO
	.align		4
.L_21:
        /*0068*/ 	.byte	0x04, 0x17
        /*006a*/ 	.short	(.L_23 - .L_22)
.L_22:
        /*006c*/ 	.word	0x00000000
        /*0070*/ 	.short	0x0000
        /*0072*/ 	.short	0x0000
        /*0074*/ 	.byte	0x00, 0xf4, 0x21, 0x00


	//----- nvinfo : EIATTR_SPARSE_MMA_MASK
	.align		4
.L_23:
        /*0078*/ 	.byte	0x03, 0x50
        /*007a*/ 	.short	0x0000


	//----- nvinfo : EIATTR_MAXREG_COUNT
	.align		4
        /*007c*/ 	.byte	0x03, 0x1b
        /*007e*/ 	.short	0x00ff


	//----- nvinfo : EIATTR_EXIT_INSTR_OFFSETS
	.align		4
        /*0080*/ 	.byte	0x04, 0x1c
        /*0082*/ 	.short	(.L_25 - .L_24)


	//   ....[0]....
.L_24:
        /*0084*/ 	.word	0x00000180


	//----- nvinfo : EIATTR_REQNTID
	.align		4
.L_25:
        /*0088*/ 	.byte	0x04, 0x10
        /*008a*/ 	.short	(.L_27 - .L_26)
.L_26:
        /*008c*/ 	.word	0x00000080
        /*0090*/ 	.word	0x00000001
        /*0094*/ 	.word	0x00000001


	//----- nvinfo : EIATTR_CBANK_PARAM_SIZE
	.align		4
.L_27:
        /*0098*/ 	.byte	0x03, 0x19
        /*009a*/ 	.short	0x0034


	//----- nvinfo : EIATTR_PARAM_CBANK
	.align		4
        /*009c*/ 	.byte	0x04, 0x0a
        /*009e*/ 	.short	(.L_29 - .L_28)
	.align		4
.L_28:
        /*00a0*/ 	.word	index@(.nv.constant0.triton_poi_fused__unsafe_index_add_mul_sub_4)
        /*00a4*/ 	.short	0x0210
        /*00a6*/ 	.short	0x0034


	//----- nvinfo : EIATTR_SW_WAR
	.align		4
.L_29:
        /*00a8*/ 	.byte	0x04, 0x36
        /*00aa*/ 	.short	(.L_31 - .L_30)
.L_30:
        /*00ac*/ 	.word	0x00000008
.L_31:


//--------------------- .nv.callgraph             --------------------------
	.section	.nv.callgraph,"",@"SHT_CUDA_CALLGRAPH"
	.align	4
	.sectionentsize	8
	.align		4
        /*0000*/ 	.word	0x00000000
	.align		4
        /*0004*/ 	.word	0xffffffff
	.align		4
        /*0008*/ 	.word	0x00000000
	.align		4
        /*000c*/ 	.word	0xfffffffe
	.align		4
        /*0010*/ 	.word	0x00000000
	.align		4
        /*0014*/ 	.word	0xfffffffd
	.align		4
        /*0018*/ 	.word	0x00000000
	.align		4
        /*001c*/ 	.word	0xfffffffc


//--------------------- .text.triton_poi_fused__unsafe_index_add_mul_sub_4 --------------------------
	.section	.text.triton_poi_fused__unsafe_index_add_mul_sub_4,"ax",@progbits
	.align	128
        .global         triton_poi_fused__unsafe_index_add_mul_sub_4
        .type           triton_poi_fused__unsafe_index_add_mul_sub_4,@function
        .size           triton_poi_fused__unsafe_index_add_mul_sub_4,(.L_x_1 - triton_poi_fused__unsafe_index_add_mul_sub_4)
        .other          triton_poi_fused__unsafe_index_add_mul_sub_4,@"STO_CUDA_ENTRY STV_DEFAULT"
triton_poi_fused__unsafe_index_add_mul_sub_4:
.text.triton_poi_fused__unsafe_index_add_mul_sub_4:
[----:B------:R-:W-:Y:S01]  /*0000*/  LDC R1, c[0x0][0x28] ;  /* 0x00000a00ff017b82 */ /* 0x000fe20000000800 */
[----:B------:R-:W1:Y:S07]  /*0010*/  S2R R0, SR_TID.X ;  /* 0x0000000000007919 */ /* 0x000e6e0000002100 */
[----:B------:R-:W2:Y:S01]  /*0020*/  LDC.64 R2, c[0x0][0x220] ;  /* 0x00008800ff027b82 */ /* 0x000ea20000000a00 */
[----:B------:R-:W-:Y:S01]  /*0030*/  ULDC.64 UR4, c[0x0][0x208] ;  /* 0x0000820000047ab9 */ /* 0x000fe20000000a00 */
[----:B------:R-:W3:Y:S06]  /*0040*/  S2R R9, SR_CTAID.X ;  /* 0x0000000000097919 */ /* 0x000eec0000002500 */
[----:B------:R-:W4:Y:S01]  /*0050*/  LDC.64 R4, c[0x0][0x230] ;  /* 0x00008c00ff047b82 */ /* 0x000f220000000a00 */
[----:B-1----:R-:W-:-:S02]  /*0060*/  LOP3.LUT R0, R0, 0x7f, RZ, 0xc0, !PT ;  /* 0x0000007f00007812 */ /* 0x002fc400078ec0ff */
[----:B---3--:R-:W-:-:S03]  /*0070*/  SHF.R.S32.HI R6, RZ, 0x18, R9 ;  /* 0x00000018ff067819 */ /* 0x008fc60000011409 */
[----:B------:R-:W-:Y:S01]  /*0080*/  IMAD R9, R9, 0x80, R0 ;  /* 0x0000008009097824 */ /* 0x000fe200078e0200 */
[----:B------:R-:W-:-:S04]  /*0090*/  SGXT R0, R6, 0x1 ;  /* 0x000000010600781a */ /* 0x000fc80000000200 */
[CC--:B------:R-:W-:Y:S02]  /*00a0*/  LEA.HI R6, R0.reuse, R9.reuse, RZ, 0x2 ;  /* 0x0000000900067211 */ /* 0x0c0fe400078f10ff */
[----:B------:R-:W-:Y:S02]  /*00b0*/  LEA.HI R0, R0, R9, RZ, 0x4 ;  /* 0x0000000900007211 */ /* 0x000fe400078f20ff */
[----:B------:R-:W-:Y:S02]  /*00c0*/  LOP3.LUT R6, R6, 0xfffffffc, RZ, 0xc0, !PT ;  /* 0xfffffffc06067812 */ /* 0x000fe400078ec0ff */
[----:B------:R-:W-:-:S03]  /*00d0*/  SHF.R.S32.HI R11, RZ, 0x4, R0 ;  /* 0x00000004ff0b7819 */ /* 0x000fc60000011400 */
[----:B------:R-:W-:Y:S02]  /*00e0*/  IMAD.IADD R7, R9, 0x1, -R6 ;  /* 0x0000000109077824 */ /* 0x000fe400078e0a06 */
[----:B--2---:R-:W-:-:S04]  /*00f0*/  IMAD.WIDE R2, R11, 0x4, R2 ;  /* 0x000000040b027825 */ /* 0x004fc800078e0202 */
[----:B----4-:R-:W-:Y:S02]  /*0100*/  IMAD.WIDE R4, R7, 0x4, R4 ;  /* 0x0000000407047825 */ /* 0x010fe400078e0204 */
[----:B------:R-:W2:Y:S01]  /*0110*/  LDG.E.EL R2, desc[UR4][R2.64] ;  /* 0x0000000402027981 */ /* 0x000ea2000c2e1900 */
[----:B------:R-:W1:Y:S03]  /*0120*/  LDC.64 R6, c[0x0][0x238] ;  /* 0x00008e00ff067b82 */ /* 0x000e660000000a00 */
[----:B------:R-:W3:Y:S01]  /*0130*/  LDG.E.EL R5, desc[UR4][R4.64] ;  /* 0x0000000404057981 */ /* 0x000ee2000c2e1900 */
[----:B-1----:R-:W-:-:S04]  /*0140*/  IMAD.WIDE R6, R9, 0x4, R6 ;  /* 0x0000000409067825 */ /* 0x002fc800078e0206 */
[----:B--2---:R-:W-:-:S04]  /*0150*/  FADD R0, R2, -R2 ;  /* 0x8000000202007221 */ /* 0x004fc80000000000 */
[----:B---3--:R-:W-:-:S05]  /*0160*/  FFMA R9, R5, R0, R2 ;  /* 0x0000000005097223 */ /* 0x008fca0000000002 */
[----:B------:R-:W-:Y:S01]  /*0170*/  STG.E desc[UR4][R6.64], R9 ;  /* 0x0000000906007986 */ /* 0x000fe2000c101904 */
[----:B------:R-:W-:Y:S05]  /*0180*/  EXIT ;  /* 0x000000000000794d */ /* 0x000fea0003800000 */
.L_x_0:
[----:B------:R-:W-:-:S00]  /*0190*/  BRA `(.L_x_0) ;  /* 0xfffffffc00fc7947 */ /* 0x000fc0000383ffff */
[----:B------:R-:W-:-:S00]  /*01a0*/  NOP ;  /* 0x0000000000007918 */ /* 0x000fc00000000000 */
        /* <DEDUP_REMOVED lines=13> */
.L_x_1:


//--------------------- .nv.constant0.triton_poi_fused__unsafe_index_add_mul_sub_4 --------------------------
	.section	.nv.constant0.triton_poi_fused__unsafe_index_add_mul_sub_4,"a",@progbits
	.sectionflags	@""
	.align	4
.nv.constant0.triton_poi_fused__unsafe_index_add_mul_sub_4:
	.zero		580
